//
// Generated by NVIDIA NVVM Compiler
//
// Compiler Build ID: CL-36424714
// Cuda compilation tools, release 13.0, V13.0.88
// Based on NVVM 20.0.0
//

.version 9.0
.target sm_100
.address_size 64

	// .globl	_Z20matrixTransposeNaivePfPKfii

.visible .entry _Z20matrixTransposeNaivePfPKfii(
	.param .u64 .ptr .align 1 _Z20matrixTransposeNaivePfPKfii_param_0,
	.param .u64 .ptr .align 1 _Z20matrixTransposeNaivePfPKfii_param_1,
	.param .u32 _Z20matrixTransposeNaivePfPKfii_param_2,
	.param .u32 _Z20matrixTransposeNaivePfPKfii_param_3
)
{
	.reg .pred 	%p<4>;
	.reg .b32 	%r<15>;
	.reg .b32 	%f<2>;
	.reg .b64 	%rd<9>;

	ld.param.u64 	%rd1, [_Z20matrixTransposeNaivePfPKfii_param_0];
	ld.param.u64 	%rd2, [_Z20matrixTransposeNaivePfPKfii_param_1];
	ld.param.u32 	%r3, [_Z20matrixTransposeNaivePfPKfii_param_2];
	ld.param.u32 	%r5, [_Z20matrixTransposeNaivePfPKfii_param_3];
	mov.u32 	%r6, %ntid.x;
	mov.u32 	%r7, %ctaid.x;
	mov.u32 	%r8, %tid.x;
	mad.lo.s32 	%r1, %r6, %r7, %r8;
	mov.u32 	%r9, %ntid.y;
	mov.u32 	%r10, %ctaid.y;
	mov.u32 	%r11, %tid.y;
	mad.lo.s32 	%r12, %r9, %r10, %r11;
	setp.ge.s32 	%p1, %r1, %r3;
	setp.ge.s32 	%p2, %r12, %r5;
	or.pred  	%p3, %p1, %p2;
	@%p3 bra 	$L__BB0_2;
	cvta.to.global.u64 	%rd3, %rd2;
	cvta.to.global.u64 	%rd4, %rd1;
	mad.lo.s32 	%r13, %r3, %r12, %r1;
	mul.wide.s32 	%rd5, %r13, 4;
	add.s64 	%rd6, %rd3, %rd5;
	ld.global.f32 	%f1, [%rd6];
	mad.lo.s32 	%r14, %r5, %r1, %r12;
	mul.wide.s32 	%rd7, %r14, 4;
	add.s64 	%rd8, %rd4, %rd7;
	st.global.f32 	[%rd8], %f1;
$L__BB0_2:
	ret;

}


// ===== COMPILED SASS (sm_100) =====

	.target	sm_100

	.elftype	@"ET_EXEC"


//--------------------- .note.nv.tkinfo           --------------------------
	.section	.note.nv.tkinfo,"",@"SHT_NOTE"
	.sectionflags	@"SHF_NOTE_NV_TKINFO"
	.tkinfo
        /*0018*/ 	.word	0x00000002
        /*0030*/ 	.string	""
        /*0030*/ 	.string	"ptxas"
        /*0030*/ 	.string	"Cuda compilation tools, release 13.0, V13.0.88"
        /*0030*/ 	.string	"Build cuda_13.0.r13.0/compiler.36424714_0"
        /*0030*/ 	.string	"-arch sm_100 -m 64 "



//--------------------- .note.nv.cuinfo           --------------------------
	.section	.note.nv.cuinfo,"",@"SHT_NOTE"
	.sectionflags	@"SHF_NOTE_NV_CUINFO"
        /*0018*/ 	.short	0x0002
        /*001a*/ 	.short	0x0064
        /*001c*/ 	.short	0x0082
	.zero		2


//--------------------- .nv.info                  --------------------------
	.section	.nv.info,"",@"SHT_CUDA_INFO"
	.align	4


	//----- nvinfo : EIATTR_REGCOUNT
	.align		4
        /*0000*/ 	.byte	0x04, 0x2f
        /*0002*/ 	.short	(.L_1 - .L_0)
	.align		4
.L_0:
        /*0004*/ 	.word	index@(_Z20matrixTransposeNaivePfPKfii)
        /*0008*/ 	.word	0x0000000a


	//----- nvinfo : EIATTR_FRAME_SIZE
	.align		4
.L_1:
        /*000c*/ 	.byte	0x04, 0x11
        /*000e*/ 	.short	(.L_3 - .L_2)
	.align		4
.L_2:
        /*0010*/ 	.word	index@(_Z20matrixTransposeNaivePfPKfii)
        /*0014*/ 	.word	0x00000000


	//----- nvinfo : EIATTR_MIN_STACK_SIZE
	.align		4
.L_3:
        /*0018*/ 	.byte	0x04, 0x12
        /*001a*/ 	.short	(.L_5 - .L_4)
	.align		4
.L_4:
        /*001c*/ 	.word	index@(_Z20matrixTransposeNaivePfPKfii)
        /*0020*/ 	.word	0x00000000
.L_5:


//--------------------- .nv.compat                --------------------------
	.section	.nv.compat,"",@"SHT_CUDA_COMPAT_INFO"
	.align	4
        /*0000*/ 	.byte	0x02, 0x09, 0x00, 0x00, 0x02, 0x02, 0x01, 0x00, 0x02, 0x05, 0x05, 0x00, 0x03, 0x07, 0x01, 0x01
        /*0010*/ 	.byte	0x02, 0x03, 0x00, 0x00, 0x02, 0x06, 0x01, 0x00, 0x04, 0x0b, 0x08, 0x00, 0x09, 0x00, 0x00, 0x00
        /*0020*/ 	.byte	0x00, 0x00, 0x00, 0x00


//--------------------- .nv.info._Z20matrixTransposeNaivePfPKfii --------------------------
	.section	.nv.info._Z20matrixTransposeNaivePfPKfii,"",@"SHT_CUDA_INFO"
	.sectionflags	@""
	.align	4


	//----- nvinfo : EIATTR_CUDA_API_VERSION
	.align		4
        /*0000*/ 	.byte	0x04, 0x37
        /*0002*/ 	.short	(.L_7 - .L_6)
.L_6:
        /*0004*/ 	.word	0x00000082


	//----- nvinfo : EIATTR_KPARAM_INFO
	.align		4
.L_7:
        /*0008*/ 	.byte	0x04, 0x17
        /*000a*/ 	.short	(.L_9 - .L_8)
.L_8:
        /*000c*/ 	.word	0x00000000
        /*0010*/ 	.short	0x0003
        /*0012*/ 	.short	0x0014
        /*0014*/ 	.byte	0x00, 0xf0, 0x11, 0x00


	//----- nvinfo : EIATTR_KPARAM_INFO
	.align		4
.L_9:
        /*0018*/ 	.byte	0x04, 0x17
        /*001a*/ 	.short	(.L_11 - .L_10)
.L_10:
        /*001c*/ 	.word	0x00000000
        /*0020*/ 	.short	0x0002
        /*0022*/ 	.short	0x0010
        /*0024*/ 	.byte	0x00, 0xf0, 0x11, 0x00


	//----- nvinfo : EIATTR_KPARAM_INFO
	.align		4
.L_11:
        /*0028*/ 	.byte	0x04, 0x17
        /*002a*/ 	.short	(.L_13 - .L_12)
.L_12:
        /*002c*/ 	.word	0x00000000
        /*0030*/ 	.short	0x0001
        /*0032*/ 	.short	0x0008
        /*0034*/ 	.byte	0x00, 0xf5, 0x21, 0x00


	//----- nvinfo : EIATTR_KPARAM_INFO
	.align		4
.L_13:
        /*0038*/ 	.byte	0x04, 0x17
        /*003a*/ 	.short	(.L_15 - .L_14)
.L_14:
        /*003c*/ 	.word	0x00000000
        /*0040*/ 	.short	0x0000
        /*0042*/ 	.short	0x0000
        /*0044*/ 	.byte	0x00, 0xf5, 0x21, 0x00


	//----- nvinfo : EIATTR_SPARSE_MMA_MASK
	.align		4
.L_15:
        /*0048*/ 	.byte	0x03, 0x50
        /*004a*/ 	.short	0x0000


	//----- nvinfo : EIATTR_MAXREG_COUNT
	.align		4
        /*004c*/ 	.byte	0x03, 0x1b
        /*004e*/ 	.short	0x00ff


	//----- nvinfo : EIATTR_MERCURY_ISA_VERSION
	.align		4
        /*0050*/ 	.byte	0x03, 0x5f
        /*0052*/ 	.short	0x0101


	//----- nvinfo : EIATTR_VRC_CTA_INIT_COUNT
	.align		4
        /*0054*/ 	.byte	0x02, 0x4a
	.zero		1
	.zero		1


	//----- nvinfo : EIATTR_EXIT_INSTR_OFFSETS
	.align		4
        /*0058*/ 	.byte	0x04, 0x1c
        /*005a*/ 	.short	(.L_17 - .L_16)


	//   ....[0]....
.L_16:
        /*005c*/ 	.word	0x000000c0


	//   ....[1]....
        /*0060*/ 	.word	0x00000160


	//----- nvinfo : EIATTR_CBANK_PARAM_SIZE
	.align		4
.L_17:
        /*0064*/ 	.byte	0x03, 0x19
        /*0066*/ 	.short	0x0018


	//----- nvinfo : EIATTR_PARAM_CBANK
	.align		4
        /*0068*/ 	.byte	0x04, 0x0a
        /*006a*/ 	.short	(.L_19 - .L_18)
	.align		4
.L_18:
        /*006c*/ 	.word	index@(.nv.constant0._Z20matrixTransposeNaivePfPKfii)
        /*0070*/ 	.short	0x0380
        /*0072*/ 	.short	0x0018


	//----- nvinfo : EIATTR_SW_WAR
	.align		4
.L_19:
        /*0074*/ 	.byte	0x04, 0x36
        /*0076*/ 	.short	(.L_21 - .L_20)
.L_20:
        /*0078*/ 	.word	0x00000008
.L_21:


//--------------------- .nv.callgraph             --------------------------
	.section	.nv.callgraph,"",@"SHT_CUDA_CALLGRAPH"
	.align	4
	.sectionentsize	8
	.align		4
        /*0000*/ 	.word	0x00000000
	.align		4
        /*0004*/ 	.word	0xffffffff
	.align		4
        /*0008*/ 	.word	0x00000000
	.align		4
        /*000c*/ 	.word	0xfffffffe
	.align		4
        /*0010*/ 	.word	0x00000000
	.align		4
        /*0014*/ 	.word	0xfffffffd
	.align		4
        /*0018*/ 	.word	0x00000000
	.align		4
        /*001c*/ 	.word	0xfffffffc


//--------------------- .text._Z20matrixTransposeNaivePfPKfii --------------------------
	.section	.text._Z20matrixTransposeNaivePfPKfii,"ax",@progbits
	.align	128
        .global         _Z20matrixTransposeNaivePfPKfii
        .type           _Z20matrixTransposeNaivePfPKfii,@function
        .size           _Z20matrixTransposeNaivePfPKfii,(.L_x_1 - _Z20matrixTransposeNaivePfPKfii)
        .other          _Z20matrixTransposeNaivePfPKfii,@"STO_CUDA_ENTRY STV_DEFAULT"
_Z20matrixTransposeNaivePfPKfii:
.text._Z20matrixTransposeNaivePfPKfii:
[----:B------:R-:W-:Y:S01]  /*0000*/  LDC R1, c[0x0][0x37c] ;  /* 0x0000df00ff017b82 */ /* 0x000fe20000000800 */
[----:B------:R-:W0:Y:S01]  /*0010*/  S2R R7, SR_CTAID.Y ;  /* 0x0000000000077919 */ /* 0x000e220000002600 */
[----:B------:R-:W1:Y:S01]  /*0020*/  LDCU UR4, c[0x0][0x360] ;  /* 0x00006c00ff0477ac */ /* 0x000e620008000800 */
[----:B------:R-:W0:Y:S01]  /*0030*/  S2R R2, SR_TID.Y ;  /* 0x0000000000027919 */ /* 0x000e220000002200 */
[----:B------:R-:W0:Y:S01]  /*0040*/  LDCU UR5, c[0x0][0x364] ;  /* 0x00006c80ff0577ac */ /* 0x000e220008000800 */
[----:B------:R-:W1:Y:S01]  /*0050*/  S2R R0, SR_CTAID.X ;  /* 0x0000000000007919 */ /* 0x000e620000002500 */
[----:B------:R-:W2:Y:S01]  /*0060*/  LDCU.64 UR6, c[0x0][0x390] ;  /* 0x00007200ff0677ac */ /* 0x000ea20008000a00 */
[----:B------:R-:W1:Y:S01]  /*0070*/  S2R R3, SR_TID.X ;  /* 0x0000000000037919 */ /* 0x000e620000002100 */
[----:B0-----:R-:W-:-:S05]  /*0080*/  IMAD R7, R7, UR5, R2 ;  /* 0x0000000507077c24 */ /* 0x001fca000f8e0202 */
[----:B--2---:R-:W-:Y:S01]  /*0090*/  ISETP.GE.AND P0, PT, R7, UR7, PT ;  /* 0x0000000707007c0c */ /* 0x004fe2000bf06270 */
[----:B-1----:R-:W-:-:S05]  /*00a0*/  IMAD R0, R0, UR4, R3 ;  /* 0x0000000400007c24 */ /* 0x002fca000f8e0203 */
[----:B------:R-:W-:-:S13]  /*00b0*/  ISETP.GE.OR P0, PT, R0, UR6, P0 ;  /* 0x0000000600007c0c */ /* 0x000fda0008706670 */
[----:B------:R-:W-:Y:S05]  /*00c0*/  @P0 EXIT ;  /* 0x000000000000094d */ /* 0x000fea0003800000 */
[----:B------:R-:W0:Y:S01]  /*00d0*/  LDC.64 R2, c[0x0][0x388] ;  /* 0x0000e200ff027b82 */ /* 0x000e220000000a00 */
[----:B------:R-:W1:Y:S01]  /*00e0*/  LDCU.64 UR4, c[0x0][0x358] ;  /* 0x00006b00ff0477ac */ /* 0x000e620008000a00 */
[----:B------:R-:W-:-:S04]  /*00f0*/  IMAD R5, R7, UR6, R0 ;  /* 0x0000000607057c24 */ /* 0x000fc8000f8e0200 */
[----:B0-----:R-:W-:Y:S02]  /*0100*/  IMAD.WIDE R2, R5, 0x4, R2 ;  /* 0x0000000405027825 */ /* 0x001fe400078e0202 */
[----:B------:R-:W0:Y:S04]  /*0110*/  LDC.64 R4, c[0x0][0x380] ;  /* 0x0000e000ff047b82 */ /* 0x000e280000000a00 */
[----:B-1----:R-:W2:Y:S01]  /*0120*/  LDG.E R3, desc[UR4][R2.64] ;  /* 0x0000000402037981 */ /* 0x002ea2000c1e1900 */
[----:B------:R-:W-:-:S04]  /*0130*/  IMAD R7, R0, UR7, R7 ;  /* 0x0000000700077c24 */ /* 0x000fc8000f8e0207 */
[----:B0-----:R-:W-:-:S05]  /*0140*/  IMAD.WIDE R4, R7, 0x4, R4 ;  /* 0x0000000407047825 */ /* 0x001fca00078e0204 */
[----:B--2---:R-:W-:Y:S01]  /*0150*/  STG.E desc[UR4][R4.64], R3 ;  /* 0x0000000304007986 */ /* 0x004fe2000c101904 */
[----:B------:R-:W-:Y:S05]  /*0160*/  EXIT ;  /* 0x000000000000794d */ /* 0x000fea0003800000 */
.L_x_0:
[----:B------:R-:W-:-:S00]  /*0170*/  BRA `(.L_x_0) ;  /* 0xfffffffc00fc7947 */ /* 0x000fc0000383ffff */
[----:B------:R-:W-:-:S00]  /*0180*/  NOP ;  /* 0x0000000000007918 */ /* 0x000fc00000000000 */
[----:B------:R-:W-:-:S00]  /*0190*/  NOP ;  /* 0x0000000000007918 */ /* 0x000fc00000000000 */
[----:B------:R-:W-:-:S00]  /*01a0*/  NOP ;  /* 0x0000000000007918 */ /* 0x000fc00000000000 */
[----:B------:R-:W-:-:S00]  /*01b0*/  NOP ;  /* 0x0000000000007918 */ /* 0x000fc00000000000 */
[----:B------:R-:W-:-:S00]  /*01c0*/  NOP ;  /* 0x0000000000007918 */ /* 0x000fc00000000000 */
[----:B------:R-:W-:-:S00]  /*01d0*/  NOP ;  /* 0x0000000000007918 */ /* 0x000fc00000000000 */
[----:B------:R-:W-:-:S00]  /*01e0*/  NOP ;  /* 0x0000000000007918 */ /* 0x000fc00000000000 */
[----:B------:R-:W-:-:S00]  /*01f0*/  NOP ;  /* 0x0000000000007918 */ /* 0x000fc00000000000 */
.L_x_1:


//--------------------- .nv.shared.reserved.0     --------------------------
	.section	.nv.shared.reserved.0,"aw",@nobits
	.weak		__nv_reservedSMEM_offset_0_alias
	.size		__nv_reservedSMEM_offset_0_alias, 0, 64
	.other		__nv_reservedSMEM_offset_0_alias,@"STO_CUDA_RESERVED_SHARED STV_DEFAULT"
__nv_reservedSMEM_offset_0_alias:
	.zero		0
	.zero		64


//--------------------- .nv.constant0._Z20matrixTransposeNaivePfPKfii --------------------------
	.section	.nv.constant0._Z20matrixTransposeNaivePfPKfii,"a",@progbits
	.sectionflags	@""
	.align	4
.nv.constant0._Z20matrixTransposeNaivePfPKfii:
	.zero		920


//--------------------- SYMBOLS --------------------------

	.type		.nv.reservedSmem.offset0,@object
	.size		.nv.reservedSmem.offset0,0x4
